//
// Generated by NVIDIA NVVM Compiler
//
// Compiler Build ID: CL-36424714
// Cuda compilation tools, release 13.0, V13.0.88
// Based on NVVM 20.0.0
//

.version 9.0
.target sm_100
.address_size 64

	// .globl	_Z15initialize_gridPdiii

.visible .entry _Z15initialize_gridPdiii(
	.param .u64 .ptr .align 1 _Z15initialize_gridPdiii_param_0,
	.param .u32 _Z15initialize_gridPdiii_param_1,
	.param .u32 _Z15initialize_gridPdiii_param_2,
	.param .u32 _Z15initialize_gridPdiii_param_3
)
{
	.reg .pred 	%p<7>;
	.reg .b32 	%r<14>;
	.reg .b64 	%rd<9>;

	ld.param.u64 	%rd2, [_Z15initialize_gridPdiii_param_0];
	ld.param.u32 	%r4, [_Z15initialize_gridPdiii_param_1];
	ld.param.u32 	%r5, [_Z15initialize_gridPdiii_param_2];
	cvta.to.global.u64 	%rd1, %rd2;
	mov.u32 	%r6, %ctaid.y;
	mov.u32 	%r7, %ntid.y;
	mov.u32 	%r8, %tid.y;
	mad.lo.s32 	%r1, %r6, %r7, %r8;
	mov.u32 	%r9, %ctaid.x;
	mov.u32 	%r10, %ntid.x;
	mov.u32 	%r11, %tid.x;
	mad.lo.s32 	%r2, %r9, %r10, %r11;
	setp.ge.s32 	%p1, %r1, %r4;
	setp.ge.s32 	%p2, %r2, %r5;
	or.pred  	%p3, %p1, %p2;
	@%p3 bra 	$L__BB0_4;
	mad.lo.s32 	%r3, %r5, %r1, %r2;
	setp.ne.s32 	%p4, %r1, %r2;
	not.b32 	%r12, %r2;
	add.s32 	%r13, %r4, %r12;
	setp.ne.s32 	%p5, %r1, %r13;
	and.pred  	%p6, %p4, %p5;
	@%p6 bra 	$L__BB0_3;
	mul.wide.s32 	%rd6, %r3, 8;
	add.s64 	%rd7, %rd1, %rd6;
	mov.b64 	%rd8, 4654311885213007872;
	st.global.u64 	[%rd7], %rd8;
	bra.uni 	$L__BB0_4;
$L__BB0_3:
	mul.wide.s32 	%rd3, %r3, 8;
	add.s64 	%rd4, %rd1, %rd3;
	mov.b64 	%rd5, 0;
	st.global.u64 	[%rd4], %rd5;
$L__BB0_4:
	ret;

}
	// .globl	_Z19solve_heat_equationPdS_dii
.visible .entry _Z19solve_heat_equationPdS_dii(
	.param .u64 .ptr .align 1 _Z19solve_heat_equationPdS_dii_param_0,
	.param .u64 .ptr .align 1 _Z19solve_heat_equationPdS_dii_param_1,
	.param .f64 _Z19solve_heat_equationPdS_dii_param_2,
	.param .u32 _Z19solve_heat_equationPdS_dii_param_3,
	.param .u32 _Z19solve_heat_equationPdS_dii_param_4
)
{
	.reg .pred 	%p<8>;
	.reg .b32 	%r<23>;
	.reg .b64 	%rd<12>;
	.reg .b64 	%fd<14>;

	ld.param.u64 	%rd1, [_Z19solve_heat_equationPdS_dii_param_0];
	ld.param.u64 	%rd2, [_Z19solve_heat_equationPdS_dii_param_1];
	ld.param.f64 	%fd1, [_Z19solve_heat_equationPdS_dii_param_2];
	ld.param.u32 	%r4, [_Z19solve_heat_equationPdS_dii_param_3];
	ld.param.u32 	%r6, [_Z19solve_heat_equationPdS_dii_param_4];
	mov.u32 	%r7, %ctaid.y;
	mov.u32 	%r8, %ntid.y;
	mov.u32 	%r9, %tid.y;
	mad.lo.s32 	%r10, %r7, %r8, %r9;
	mov.u32 	%r11, %ctaid.x;
	mov.u32 	%r12, %ntid.x;
	mov.u32 	%r13, %tid.x;
	mad.lo.s32 	%r14, %r11, %r12, %r13;
	setp.eq.s32 	%p1, %r10, 0;
	add.s32 	%r15, %r4, -1;
	setp.ge.s32 	%p2, %r10, %r15;
	or.pred  	%p3, %p1, %p2;
	setp.lt.s32 	%p4, %r14, 1;
	or.pred  	%p5, %p4, %p3;
	add.s32 	%r16, %r6, -1;
	setp.ge.s32 	%p6, %r14, %r16;
	or.pred  	%p7, %p5, %p6;
	@%p7 bra 	$L__BB1_2;
	cvta.to.global.u64 	%rd3, %rd1;
	cvta.to.global.u64 	%rd4, %rd2;
	mul.lo.s32 	%r17, %r6, %r10;
	add.s32 	%r18, %r17, %r14;
	mul.wide.s32 	%rd5, %r18, 8;
	add.s64 	%rd6, %rd3, %rd5;
	ld.global.f64 	%fd2, [%rd6];
	add.s32 	%r19, %r17, %r6;
	mul.wide.s32 	%rd7, %r6, 8;
	add.s64 	%rd8, %rd6, %rd7;
	ld.global.f64 	%fd3, [%rd8];
	shl.b32 	%r20, %r6, 1;
	sub.s32 	%r21, %r19, %r20;
	add.s32 	%r22, %r21, %r14;
	mul.wide.s32 	%rd9, %r22, 8;
	add.s64 	%rd10, %rd3, %rd9;
	ld.global.f64 	%fd4, [%rd10];
	add.f64 	%fd5, %fd3, %fd4;
	add.f64 	%fd6, %fd2, %fd2;
	sub.f64 	%fd7, %fd5, %fd6;
	fma.rn.f64 	%fd8, %fd1, %fd7, %fd2;
	ld.global.f64 	%fd9, [%rd6+8];
	ld.global.f64 	%fd10, [%rd6+-8];
	add.f64 	%fd11, %fd9, %fd10;
	sub.f64 	%fd12, %fd11, %fd6;
	fma.rn.f64 	%fd13, %fd1, %fd12, %fd8;
	add.s64 	%rd11, %rd4, %rd5;
	st.global.f64 	[%rd11], %fd13;
$L__BB1_2:
	ret;

}
	// .globl	_Z25apply_boundary_conditionsPdii
.visible .entry _Z25apply_boundary_conditionsPdii(
	.param .u64 .ptr .align 1 _Z25apply_boundary_conditionsPdii_param_0,
	.param .u32 _Z25apply_boundary_conditionsPdii_param_1,
	.param .u32 _Z25apply_boundary_conditionsPdii_param_2
)
{
	.reg .pred 	%p<3>;
	.reg .b32 	%r<10>;
	.reg .b64 	%rd<13>;

	ld.param.u64 	%rd2, [_Z25apply_boundary_conditionsPdii_param_0];
	ld.param.u32 	%r2, [_Z25apply_boundary_conditionsPdii_param_1];
	ld.param.u32 	%r3, [_Z25apply_boundary_conditionsPdii_param_2];
	cvta.to.global.u64 	%rd1, %rd2;
	mov.u32 	%r4, %ctaid.x;
	mov.u32 	%r5, %ntid.x;
	mov.u32 	%r6, %tid.x;
	mad.lo.s32 	%r1, %r4, %r5, %r6;
	setp.ge.s32 	%p1, %r1, %r3;
	@%p1 bra 	$L__BB2_2;
	mul.wide.s32 	%rd3, %r1, 8;
	add.s64 	%rd4, %rd1, %rd3;
	mov.b64 	%rd5, 0;
	st.global.u64 	[%rd4], %rd5;
	add.s32 	%r7, %r2, -1;
	mul.lo.s32 	%r8, %r7, %r3;
	mul.wide.s32 	%rd6, %r8, 8;
	add.s64 	%rd7, %rd4, %rd6;
	st.global.u64 	[%rd7], %rd5;
$L__BB2_2:
	setp.ge.s32 	%p2, %r1, %r2;
	@%p2 bra 	$L__BB2_4;
	mul.lo.s32 	%r9, %r3, %r1;
	mul.wide.s32 	%rd8, %r9, 8;
	add.s64 	%rd9, %rd1, %rd8;
	mov.b64 	%rd10, 0;
	st.global.u64 	[%rd9], %rd10;
	mul.wide.s32 	%rd11, %r3, 8;
	add.s64 	%rd12, %rd9, %rd11;
	st.global.u64 	[%rd12+-8], %rd10;
$L__BB2_4:
	ret;

}


// ===== COMPILED SASS (sm_100) =====

	.target	sm_100

	.elftype	@"ET_EXEC"


//--------------------- .note.nv.tkinfo           --------------------------
	.section	.note.nv.tkinfo,"",@"SHT_NOTE"
	.sectionflags	@"SHF_NOTE_NV_TKINFO"
	.tkinfo
        /*0018*/ 	.word	0x00000002
        /*0030*/ 	.string	""
        /*0030*/ 	.string	"ptxas"
        /*0030*/ 	.string	"Cuda compilation tools, release 13.0, V13.0.88"
        /*0030*/ 	.string	"Build cuda_13.0.r13.0/compiler.36424714_0"
        /*0030*/ 	.string	"-arch sm_100 -m 64 "



//--------------------- .note.nv.cuinfo           --------------------------
	.section	.note.nv.cuinfo,"",@"SHT_NOTE"
	.sectionflags	@"SHF_NOTE_NV_CUINFO"
        /*0018*/ 	.short	0x0002
        /*001a*/ 	.short	0x0064
        /*001c*/ 	.short	0x0082
	.zero		2


//--------------------- .nv.info                  --------------------------
	.section	.nv.info,"",@"SHT_CUDA_INFO"
	.align	4


	//----- nvinfo : EIATTR_REGCOUNT
	.align		4
        /*0000*/ 	.byte	0x04, 0x2f
        /*0002*/ 	.short	(.L_1 - .L_0)
	.align		4
.L_0:
        /*0004*/ 	.word	index@(_Z15initialize_gridPdiii)
        /*0008*/ 	.word	0x0000000a


	//----- nvinfo : EIATTR_FRAME_SIZE
	.align		4
.L_1:
        /*000c*/ 	.byte	0x04, 0x11
        /*000e*/ 	.short	(.L_3 - .L_2)
	.align		4
.L_2:
        /*0010*/ 	.word	index@(_Z15initialize_gridPdiii)
        /*0014*/ 	.word	0x00000000


	//----- nvinfo : EIATTR_REGCOUNT
	.align		4
.L_3:
        /*0018*/ 	.byte	0x04, 0x2f
        /*001a*/ 	.short	(.L_5 - .L_4)
	.align		4
.L_4:
        /*001c*/ 	.word	index@(_Z19solve_heat_equationPdS_dii)
        /*0020*/ 	.word	0x00000016


	//----- nvinfo : EIATTR_FRAME_SIZE
	.align		4
.L_5:
        /*0024*/ 	.byte	0x04, 0x11
        /*0026*/ 	.short	(.L_7 - .L_6)
	.align		4
.L_6:
        /*0028*/ 	.word	index@(_Z19solve_heat_equationPdS_dii)
        /*002c*/ 	.word	0x00000000


	//----- nvinfo : EIATTR_REGCOUNT
	.align		4
.L_7:
        /*0030*/ 	.byte	0x04, 0x2f
        /*0032*/ 	.short	(.L_9 - .L_8)
	.align		4
.L_8:
        /*0034*/ 	.word	index@(_Z25apply_boundary_conditionsPdii)
        /*0038*/ 	.word	0x0000000a


	//----- nvinfo : EIATTR_FRAME_SIZE
	.align		4
.L_9:
        /*003c*/ 	.byte	0x04, 0x11
        /*003e*/ 	.short	(.L_11 - .L_10)
	.align		4
.L_10:
        /*0040*/ 	.word	index@(_Z25apply_boundary_conditionsPdii)
        /*0044*/ 	.word	0x00000000


	//----- nvinfo : EIATTR_MIN_STACK_SIZE
	.align		4
.L_11:
        /*0048*/ 	.byte	0x04, 0x12
        /*004a*/ 	.short	(.L_13 - .L_12)
	.align		4
.L_12:
        /*004c*/ 	.word	index@(_Z25apply_boundary_conditionsPdii)
        /*0050*/ 	.word	0x00000000


	//----- nvinfo : EIATTR_MIN_STACK_SIZE
	.align		4
.L_13:
        /*0054*/ 	.byte	0x04, 0x12
        /*0056*/ 	.short	(.L_15 - .L_14)
	.align		4
.L_14:
        /*0058*/ 	.word	index@(_Z19solve_heat_equationPdS_dii)
        /*005c*/ 	.word	0x00000000


	//----- nvinfo : EIATTR_MIN_STACK_SIZE
	.align		4
.L_15:
        /*0060*/ 	.byte	0x04, 0x12
        /*0062*/ 	.short	(.L_17 - .L_16)
	.align		4
.L_16:
        /*0064*/ 	.word	index@(_Z15initialize_gridPdiii)
        /*0068*/ 	.word	0x00000000
.L_17:


//--------------------- .nv.compat                --------------------------
	.section	.nv.compat,"",@"SHT_CUDA_COMPAT_INFO"
	.align	4
        /*0000*/ 	.byte	0x02, 0x09, 0x00, 0x00, 0x02, 0x02, 0x01, 0x00, 0x02, 0x05, 0x05, 0x00, 0x03, 0x07, 0x01, 0x01
        /*0010*/ 	.byte	0x02, 0x03, 0x00, 0x00, 0x02, 0x06, 0x01, 0x00, 0x04, 0x0b, 0x08, 0x00, 0x01, 0x00, 0x00, 0x00
        /*0020*/ 	.byte	0x00, 0x00, 0x00, 0x00


//--------------------- .nv.info._Z25apply_boundary_conditionsPdii --------------------------
	.section	.nv.info._Z25apply_boundary_conditionsPdii,"",@"SHT_CUDA_INFO"
	.sectionflags	@""
	.align	4


	//----- nvinfo : EIATTR_CUDA_API_VERSION
	.align		4
        /*0000*/ 	.byte	0x04, 0x37
        /*0002*/ 	.short	(.L_19 - .L_18)
.L_18:
        /*0004*/ 	.word	0x00000082


	//----- nvinfo : EIATTR_KPARAM_INFO
	.align		4
.L_19:
        /*0008*/ 	.byte	0x04, 0x17
        /*000a*/ 	.short	(.L_21 - .L_20)
.L_20:
        /*000c*/ 	.word	0x00000000
        /*0010*/ 	.short	0x0002
        /*0012*/ 	.short	0x000c
        /*0014*/ 	.byte	0x00, 0xf0, 0x11, 0x00


	//----- nvinfo : EIATTR_KPARAM_INFO
	.align		4
.L_21:
        /*0018*/ 	.byte	0x04, 0x17
        /*001a*/ 	.short	(.L_23 - .L_22)
.L_22:
        /*001c*/ 	.word	0x00000000
        /*0020*/ 	.short	0x0001
        /*0022*/ 	.short	0x0008
        /*0024*/ 	.byte	0x00, 0xf0, 0x11, 0x00


	//----- nvinfo : EIATTR_KPARAM_INFO
	.align		4
.L_23:
        /*0028*/ 	.byte	0x04, 0x17
        /*002a*/ 	.short	(.L_25 - .L_24)
.L_24:
        /*002c*/ 	.word	0x00000000
        /*0030*/ 	.short	0x0000
        /*0032*/ 	.short	0x0000
        /*0034*/ 	.byte	0x00, 0xf5, 0x21, 0x00


	//----- nvinfo : EIATTR_SPARSE_MMA_MASK
	.align		4
.L_25:
        /*0038*/ 	.byte	0x03, 0x50
        /*003a*/ 	.short	0x0000


	//----- nvinfo : EIATTR_MAXREG_COUNT
	.align		4
        /*003c*/ 	.byte	0x03, 0x1b
        /*003e*/ 	.short	0x00ff


	//----- nvinfo : EIATTR_MERCURY_ISA_VERSION
	.align		4
        /*0040*/ 	.byte	0x03, 0x5f
        /*0042*/ 	.short	0x0101


	//----- nvinfo : EIATTR_VRC_CTA_INIT_COUNT
	.align		4
        /*0044*/ 	.byte	0x02, 0x4a
	.zero		1
	.zero		1


	//----- nvinfo : EIATTR_EXIT_INSTR_OFFSETS
	.align		4
        /*0048*/ 	.byte	0x04, 0x1c
        /*004a*/ 	.short	(.L_27 - .L_26)


	//   ....[0]....
.L_26:
        /*004c*/ 	.word	0x00000110


	//   ....[1]....
        /*0050*/ 	.word	0x00000180


	//----- nvinfo : EIATTR_CBANK_PARAM_SIZE
	.align		4
.L_27:
        /*0054*/ 	.byte	0x03, 0x19
        /*0056*/ 	.short	0x0010


	//----- nvinfo : EIATTR_PARAM_CBANK
	.align		4
        /*0058*/ 	.byte	0x04, 0x0a
        /*005a*/ 	.short	(.L_29 - .L_28)
	.align		4
.L_28:
        /*005c*/ 	.word	index@(.nv.constant0._Z25apply_boundary_conditionsPdii)
        /*0060*/ 	.short	0x0380
        /*0062*/ 	.short	0x0010


	//----- nvinfo : EIATTR_SW_WAR
	.align		4
.L_29:
        /*0064*/ 	.byte	0x04, 0x36
        /*0066*/ 	.short	(.L_31 - .L_30)
.L_30:
        /*0068*/ 	.word	0x00000008
.L_31:


//--------------------- .nv.info._Z19solve_heat_equationPdS_dii --------------------------
	.section	.nv.info._Z19solve_heat_equationPdS_dii,"",@"SHT_CUDA_INFO"
	.sectionflags	@""
	.align	4


	//----- nvinfo : EIATTR_CUDA_API_VERSION
	.align		4
        /*0000*/ 	.byte	0x04, 0x37
        /*0002*/ 	.short	(.L_33 - .L_32)
.L_32:
        /*0004*/ 	.word	0x00000082


	//----- nvinfo : EIATTR_KPARAM_INFO
	.align		4
.L_33:
        /*0008*/ 	.byte	0x04, 0x17
        /*000a*/ 	.short	(.L_35 - .L_34)
.L_34:
        /*000c*/ 	.word	0x00000000
        /*0010*/ 	.short	0x0004
        /*0012*/ 	.short	0x001c
        /*0014*/ 	.byte	0x00, 0xf0, 0x11, 0x00


	//----- nvinfo : EIATTR_KPARAM_INFO
	.align		4
.L_35:
        /*0018*/ 	.byte	0x04, 0x17
        /*001a*/ 	.short	(.L_37 - .L_36)
.L_36:
        /*001c*/ 	.word	0x00000000
        /*0020*/ 	.short	0x0003
        /*0022*/ 	.short	0x0018
        /*0024*/ 	.byte	0x00, 0xf0, 0x11, 0x00


	//----- nvinfo : EIATTR_KPARAM_INFO
	.align		4
.L_37:
        /*0028*/ 	.byte	0x04, 0x17
        /*002a*/ 	.short	(.L_39 - .L_38)
.L_38:
        /*002c*/ 	.word	0x00000000
        /*0030*/ 	.short	0x0002
        /*0032*/ 	.short	0x0010
        /*0034*/ 	.byte	0x00, 0xf0, 0x21, 0x00


	//----- nvinfo : EIATTR_KPARAM_INFO
	.align		4
.L_39:
        /*0038*/ 	.byte	0x04, 0x17
        /*003a*/ 	.short	(.L_41 - .L_40)
.L_40:
        /*003c*/ 	.word	0x00000000
        /*0040*/ 	.short	0x0001
        /*0042*/ 	.short	0x0008
        /*0044*/ 	.byte	0x00, 0xf5, 0x21, 0x00


	//----- nvinfo : EIATTR_KPARAM_INFO
	.align		4
.L_41:
        /*0048*/ 	.byte	0x04, 0x17
        /*004a*/ 	.short	(.L_43 - .L_42)
.L_42:
        /*004c*/ 	.word	0x00000000
        /*0050*/ 	.short	0x0000
        /*0052*/ 	.short	0x0000
        /*0054*/ 	.byte	0x00, 0xf5, 0x21, 0x00


	//----- nvinfo : EIATTR_SPARSE_MMA_MASK
	.align		4
.L_43:
        /*0058*/ 	.byte	0x03, 0x50
        /*005a*/ 	.short	0x0000


	//----- nvinfo : EIATTR_MAXREG_COUNT
	.align		4
        /*005c*/ 	.byte	0x03, 0x1b
        /*005e*/ 	.short	0x00ff


	//----- nvinfo : EIATTR_MERCURY_ISA_VERSION
	.align		4
        /*0060*/ 	.byte	0x03, 0x5f
        /*0062*/ 	.short	0x0101


	//----- nvinfo : EIATTR_VRC_CTA_INIT_COUNT
	.align		4
        /*0064*/ 	.byte	0x02, 0x4a
	.zero		1
	.zero		1


	//----- nvinfo : EIATTR_EXIT_INSTR_OFFSETS
	.align		4
        /*0068*/ 	.byte	0x04, 0x1c
        /*006a*/ 	.short	(.L_45 - .L_44)


	//   ....[0]....
.L_44:
        /*006c*/ 	.word	0x00000100


	//   ....[1]....
        /*0070*/ 	.word	0x000002b0


	//----- nvinfo : EIATTR_CBANK_PARAM_SIZE
	.align		4
.L_45:
        /*0074*/ 	.byte	0x03, 0x19
        /*0076*/ 	.short	0x0020


	//----- nvinfo : EIATTR_PARAM_CBANK
	.align		4
        /*0078*/ 	.byte	0x04, 0x0a
        /*007a*/ 	.short	(.L_47 - .L_46)
	.align		4
.L_46:
        /*007c*/ 	.word	index@(.nv.constant0._Z19solve_heat_equationPdS_dii)
        /*0080*/ 	.short	0x0380
        /*0082*/ 	.short	0x0020


	//----- nvinfo : EIATTR_SW_WAR
	.align		4
.L_47:
        /*0084*/ 	.byte	0x04, 0x36
        /*0086*/ 	.short	(.L_49 - .L_48)
.L_48:
        /*0088*/ 	.word	0x00000008
.L_49:


//--------------------- .nv.info._Z15initialize_gridPdiii --------------------------
	.section	.nv.info._Z15initialize_gridPdiii,"",@"SHT_CUDA_INFO"
	.sectionflags	@""
	.align	4


	//----- nvinfo : EIATTR_CUDA_API_VERSION
	.align		4
        /*0000*/ 	.byte	0x04, 0x37
        /*0002*/ 	.short	(.L_51 - .L_50)
.L_50:
        /*0004*/ 	.word	0x00000082


	//----- nvinfo : EIATTR_KPARAM_INFO
	.align		4
.L_51:
        /*0008*/ 	.byte	0x04, 0x17
        /*000a*/ 	.short	(.L_53 - .L_52)
.L_52:
        /*000c*/ 	.word	0x00000000
        /*0010*/ 	.short	0x0003
        /*0012*/ 	.short	0x0010
        /*0014*/ 	.byte	0x00, 0xf0, 0x11, 0x00


	//----- nvinfo : EIATTR_KPARAM_INFO
	.align		4
.L_53:
        /*0018*/ 	.byte	0x04, 0x17
        /*001a*/ 	.short	(.L_55 - .L_54)
.L_54:
        /*001c*/ 	.word	0x00000000
        /*0020*/ 	.short	0x0002
        /*0022*/ 	.short	0x000c
        /*0024*/ 	.byte	0x00, 0xf0, 0x11, 0x00


	//----- nvinfo : EIATTR_KPARAM_INFO
	.align		4
.L_55:
        /*0028*/ 	.byte	0x04, 0x17
        /*002a*/ 	.short	(.L_57 - .L_56)
.L_56:
        /*002c*/ 	.word	0x00000000
        /*0030*/ 	.short	0x0001
        /*0032*/ 	.short	0x0008
        /*0034*/ 	.byte	0x00, 0xf0, 0x11, 0x00


	//----- nvinfo : EIATTR_KPARAM_INFO
	.align		4
.L_57:
        /*0038*/ 	.byte	0x04, 0x17
        /*003a*/ 	.short	(.L_59 - .L_58)
.L_58:
        /*003c*/ 	.word	0x00000000
        /*0040*/ 	.short	0x0000
        /*0042*/ 	.short	0x0000
        /*0044*/ 	.byte	0x00, 0xf5, 0x21, 0x00


	//----- nvinfo : EIATTR_SPARSE_MMA_MASK
	.align		4
.L_59:
        /*0048*/ 	.byte	0x03, 0x50
        /*004a*/ 	.short	0x0000


	//----- nvinfo : EIATTR_MAXREG_COUNT
	.align		4
        /*004c*/ 	.byte	0x03, 0x1b
        /*004e*/ 	.short	0x00ff


	//----- nvinfo : EIATTR_MERCURY_ISA_VERSION
	.align		4
        /*0050*/ 	.byte	0x03, 0x5f
        /*0052*/ 	.short	0x0101


	//----- nvinfo : EIATTR_VRC_CTA_INIT_COUNT
	.align		4
        /*0054*/ 	.byte	0x02, 0x4a
	.zero		1
	.zero		1


	//----- nvinfo : EIATTR_EXIT_INSTR_OFFSETS
	.align		4
        /*0058*/ 	.byte	0x04, 0x1c
        /*005a*/ 	.short	(.L_61 - .L_60)


	//   ....[0]....
.L_60:
        /*005c*/ 	.word	0x000000c0


	//   ....[1]....
        /*0060*/ 	.word	0x00000180


	//   ....[2]....
        /*0064*/ 	.word	0x000001c0


	//----- nvinfo : EIATTR_CBANK_PARAM_SIZE
	.align		4
.L_61:
        /*0068*/ 	.byte	0x03, 0x19
        /*006a*/ 	.short	0x0014


	//----- nvinfo : EIATTR_PARAM_CBANK
	.align		4
        /*006c*/ 	.byte	0x04, 0x0a
        /*006e*/ 	.short	(.L_63 - .L_62)
	.align		4
.L_62:
        /*0070*/ 	.word	index@(.nv.constant0._Z15initialize_gridPdiii)
        /*0074*/ 	.short	0x0380
        /*0076*/ 	.short	0x0014


	//----- nvinfo : EIATTR_SW_WAR
	.align		4
.L_63:
        /*0078*/ 	.byte	0x04, 0x36
        /*007a*/ 	.short	(.L_65 - .L_64)
.L_64:
        /*007c*/ 	.word	0x00000008
.L_65:


//--------------------- .nv.callgraph             --------------------------
	.section	.nv.callgraph,"",@"SHT_CUDA_CALLGRAPH"
	.align	4
	.sectionentsize	8
	.align		4
        /*0000*/ 	.word	0x00000000
	.align		4
        /*0004*/ 	.word	0xffffffff
	.align		4
        /*0008*/ 	.word	0x00000000
	.align		4
        /*000c*/ 	.word	0xfffffffe
	.align		4
        /*0010*/ 	.word	0x00000000
	.align		4
        /*0014*/ 	.word	0xfffffffd
	.align		4
        /*0018*/ 	.word	0x00000000
	.align		4
        /*001c*/ 	.word	0xfffffffc


//--------------------- .text._Z25apply_boundary_conditionsPdii --------------------------
	.section	.text._Z25apply_boundary_conditionsPdii,"ax",@progbits
	.align	128
        .global         _Z25apply_boundary_conditionsPdii
        .type           _Z25apply_boundary_conditionsPdii,@function
        .size           _Z25apply_boundary_conditionsPdii,(.L_x_3 - _Z25apply_boundary_conditionsPdii)
        .other          _Z25apply_boundary_conditionsPdii,@"STO_CUDA_ENTRY STV_DEFAULT"
_Z25apply_boundary_conditionsPdii:
.text._Z25apply_boundary_conditionsPdii:
[----:B------:R-:W-:Y:S01]  /*0000*/  LDC R1, c[0x0][0x37c] ;  /* 0x0000df00ff017b82 */ /* 0x000fe20000000800 */
[----:B------:R-:W0:Y:S07]  /*0010*/  S2R R0, SR_TID.X ;  /* 0x0000000000007919 */ /* 0x000e2e0000002100 */
[----:B------:R-:W0:Y:S08]  /*0020*/  S2UR UR4, SR_CTAID.X ;  /* 0x00000000000479c3 */ /* 0x000e300000002500 */
[----:B------:R-:W0:Y:S08]  /*0030*/  LDC R7, c[0x0][0x360] ;  /* 0x0000d800ff077b82 */ /* 0x000e300000000800 */
[----:B------:R-:W1:Y:S08]  /*0040*/  LDC R6, c[0x0][0x38c] ;  /* 0x0000e300ff067b82 */ /* 0x000e700000000800 */
[----:B------:R-:W2:Y:S01]  /*0050*/  LDC R4, c[0x0][0x388] ;  /* 0x0000e200ff047b82 */ /* 0x000ea20000000800 */
[----:B0-----:R-:W-:Y:S01]  /*0060*/  IMAD R7, R7, UR4, R0 ;  /* 0x0000000407077c24 */ /* 0x001fe2000f8e0200 */
[----:B------:R-:W0:Y:S04]  /*0070*/  LDCU.64 UR4, c[0x0][0x358] ;  /* 0x00006b00ff0477ac */ /* 0x000e280008000a00 */
[----:B-1----:R-:W-:-:S02]  /*0080*/  ISETP.GE.AND P0, PT, R7, R6, PT ;  /* 0x000000060700720c */ /* 0x002fc40003f06270 */
[----:B--2---:R-:W-:-:S11]  /*0090*/  ISETP.GE.AND P1, PT, R7, R4, PT ;  /* 0x000000040700720c */ /* 0x004fd60003f26270 */
[----:B------:R-:W1:Y:S01]  /*00a0*/  @!P0 LDC.64 R2, c[0x0][0x380] ;  /* 0x0000e000ff028b82 */ /* 0x000e620000000a00 */
[----:B------:R-:W-:-:S05]  /*00b0*/  @!P0 IADD3 R0, PT, PT, R4, -0x1, RZ ;  /* 0xffffffff04008810 */ /* 0x000fca0007ffe0ff */
[----:B------:R-:W-:Y:S02]  /*00c0*/  @!P0 IMAD R5, R0, R6, RZ ;  /* 0x0000000600058224 */ /* 0x000fe400078e02ff */
[----:B-1----:R-:W-:-:S05]  /*00d0*/  @!P0 IMAD.WIDE R2, R7, 0x8, R2 ;  /* 0x0000000807028825 */ /* 0x002fca00078e0202 */
[----:B0-----:R0:W-:Y:S01]  /*00e0*/  @!P0 STG.E.64 desc[UR4][R2.64], RZ ;  /* 0x000000ff02008986 */ /* 0x0011e2000c101b04 */
[----:B------:R-:W-:-:S05]  /*00f0*/  @!P0 IMAD.WIDE R4, R5, 0x8, R2 ;  /* 0x0000000805048825 */ /* 0x000fca00078e0202 */
[----:B------:R0:W-:Y:S01]  /*0100*/  @!P0 STG.E.64 desc[UR4][R4.64], RZ ;  /* 0x000000ff04008986 */ /* 0x0001e2000c101b04 */
[----:B------:R-:W-:Y:S05]  /*0110*/  @P1 EXIT ;  /* 0x000000000000194d */ /* 0x000fea0003800000 */
[----:B0-----:R-:W0:Y:S01]  /*0120*/  LDC.64 R2, c[0x0][0x380] ;  /* 0x0000e000ff027b82 */ /* 0x001e220000000a00 */
[----:B------:R-:W-:-:S04]  /*0130*/  IMAD R7, R7, R6, RZ ;  /* 0x0000000607077224 */ /* 0x000fc800078e02ff */
[----:B0-----:R-:W-:-:S05]  /*0140*/  IMAD.WIDE R2, R7, 0x8, R2 ;  /* 0x0000000807027825 */ /* 0x001fca00078e0202 */
[----:B------:R-:W-:Y:S01]  /*0150*/  STG.E.64 desc[UR4][R2.64], RZ ;  /* 0x000000ff02007986 */ /* 0x000fe2000c101b04 */
[----:B------:R-:W-:-:S05]  /*0160*/  IMAD.WIDE R4, R6, 0x8, R2 ;  /* 0x0000000806047825 */ /* 0x000fca00078e0202 */
[----:B------:R-:W-:Y:S01]  /*0170*/  STG.E.64 desc[UR4][R4.64+-0x8], RZ ;  /* 0xfffff8ff04007986 */ /* 0x000fe2000c101b04 */
[----:B------:R-:W-:Y:S05]  /*0180*/  EXIT ;  /* 0x000000000000794d */ /* 0x000fea0003800000 */
.L_x_0:
[----:B------:R-:W-:-:S00]  /*0190*/  BRA `(.L_x_0) ;  /* 0xfffffffc00fc7947 */ /* 0x000fc0000383ffff */
[----:B------:R-:W-:-:S00]  /*01a0*/  NOP ;  /* 0x0000000000007918 */ /* 0x000fc00000000000 */
        /* <DEDUP_REMOVED lines=13> */
.L_x_3:


//--------------------- .text._Z19solve_heat_equationPdS_dii --------------------------
	.section	.text._Z19solve_heat_equationPdS_dii,"ax",@progbits
	.align	128
        .global         _Z19solve_heat_equationPdS_dii
        .type           _Z19solve_heat_equationPdS_dii,@function
        .size           _Z19solve_heat_equationPdS_dii,(.L_x_4 - _Z19solve_heat_equationPdS_dii)
        .other          _Z19solve_heat_equationPdS_dii,@"STO_CUDA_ENTRY STV_DEFAULT"
_Z19solve_heat_equationPdS_dii:
.text._Z19solve_heat_equationPdS_dii:
[----:B------:R-:W-:Y:S01]  /*0000*/  LDC R1, c[0x0][0x37c] ;  /* 0x0000df00ff017b82 */ /* 0x000fe20000000800 */
[----:B------:R-:W0:Y:S07]  /*0010*/  S2R R5, SR_TID.Y ;  /* 0x0000000000057919 */ /* 0x000e2e0000002200 */
[----:B------:R-:W0:Y:S01]  /*0020*/  S2UR UR4, SR_CTAID.Y ;  /* 0x00000000000479c3 */ /* 0x000e220000002600 */
[----:B------:R-:W1:Y:S07]  /*0030*/  S2R R7, SR_TID.X ;  /* 0x0000000000077919 */ /* 0x000e6e0000002100 */
[----:B------:R-:W0:Y:S08]  /*0040*/  LDC R0, c[0x0][0x364] ;  /* 0x0000d900ff007b82 */ /* 0x000e300000000800 */
[----:B------:R-:W2:Y:S08]  /*0050*/  LDC.64 R2, c[0x0][0x398] ;  /* 0x0000e600ff027b82 */ /* 0x000eb00000000a00 */
[----:B------:R-:W1:Y:S08]  /*0060*/  S2UR UR5, SR_CTAID.X ;  /* 0x00000000000579c3 */ /* 0x000e700000002500 */
[----:B------:R-:W1:Y:S01]  /*0070*/  LDC R4, c[0x0][0x360] ;  /* 0x0000d800ff047b82 */ /* 0x000e620000000800 */
[----:B0-----:R-:W-:Y:S01]  /*0080*/  IMAD R0, R0, UR4, R5 ;  /* 0x0000000400007c24 */ /* 0x001fe2000f8e0205 */
[----:B--2---:R-:W-:-:S04]  /*0090*/  IADD3 R5, PT, PT, R2, -0x1, RZ ;  /* 0xffffffff02057810 */ /* 0x004fc80007ffe0ff */
[C---:B------:R-:W-:Y:S02]  /*00a0*/  ISETP.GE.AND P0, PT, R0.reuse, R5, PT ;  /* 0x000000050000720c */ /* 0x040fe40003f06270 */
[----:B------:R-:W-:Y:S02]  /*00b0*/  IADD3 R5, PT, PT, R3, -0x1, RZ ;  /* 0xffffffff03057810 */ /* 0x000fe40007ffe0ff */
[----:B------:R-:W-:Y:S01]  /*00c0*/  ISETP.EQ.OR P0, PT, R0, RZ, P0 ;  /* 0x000000ff0000720c */ /* 0x000fe20000702670 */
[----:B-1----:R-:W-:-:S05]  /*00d0*/  IMAD R2, R4, UR5, R7 ;  /* 0x0000000504027c24 */ /* 0x002fca000f8e0207 */
[----:B------:R-:W-:-:S04]  /*00e0*/  ISETP.LT.OR P0, PT, R2, 0x1, P0 ;  /* 0x000000010200780c */ /* 0x000fc80000701670 */
[----:B------:R-:W-:-:S13]  /*00f0*/  ISETP.GE.OR P0, PT, R2, R5, P0 ;  /* 0x000000050200720c */ /* 0x000fda0000706670 */
[----:B------:R-:W-:Y:S05]  /*0100*/  @P0 EXIT ;  /* 0x000000000000094d */ /* 0x000fea0003800000 */
[----:B------:R-:W0:Y:S01]  /*0110*/  LDC.64 R8, c[0x0][0x380] ;  /* 0x0000e000ff087b82 */ /* 0x000e220000000a00 */
[CC--:B------:R-:W-:Y:S01]  /*0120*/  IMAD R4, R0.reuse, R3.reuse, R3 ;  /* 0x0000000300047224 */ /* 0x0c0fe200078e0203 */
[----:B------:R-:W-:Y:S01]  /*0130*/  IADD3 R7, PT, PT, -R3, RZ, RZ ;  /* 0x000000ff03077210 */ /* 0x000fe20007ffe1ff */
[----:B------:R-:W1:Y:S01]  /*0140*/  LDCU.64 UR4, c[0x0][0x358] ;  /* 0x00006b00ff0477ac */ /* 0x000e620008000a00 */
[----:B------:R-:W-:Y:S02]  /*0150*/  IMAD R0, R0, R3, R2 ;  /* 0x0000000300007224 */ /* 0x000fe400078e0202 */
[----:B------:R-:W-:Y:S01]  /*0160*/  LEA R7, R7, R4, 0x1 ;  /* 0x0000000407077211 */ /* 0x000fe200078e08ff */
[----:B------:R-:W2:Y:S01]  /*0170*/  LDCU.64 UR6, c[0x0][0x390] ;  /* 0x00007200ff0677ac */ /* 0x000ea20008000a00 */
[----:B------:R-:W3:Y:S02]  /*0180*/  LDC.64 R18, c[0x0][0x388] ;  /* 0x0000e200ff127b82 */ /* 0x000ee40000000a00 */
[----:B------:R-:W-:Y:S01]  /*0190*/  IADD3 R11, PT, PT, R2, R7, RZ ;  /* 0x00000007020b7210 */ /* 0x000fe20007ffe0ff */
[----:B0-----:R-:W-:-:S04]  /*01a0*/  IMAD.WIDE R4, R0, 0x8, R8 ;  /* 0x0000000800047825 */ /* 0x001fc800078e0208 */
[----:B------:R-:W-:Y:S01]  /*01b0*/  IMAD.WIDE R8, R11, 0x8, R8 ;  /* 0x000000080b087825 */ /* 0x000fe200078e0208 */
[----:B-1----:R-:W4:Y:S03]  /*01c0*/  LDG.E.64 R14, desc[UR4][R4.64+0x8] ;  /* 0x00000804040e7981 */ /* 0x002f26000c1e1b00 */
[----:B------:R-:W-:Y:S01]  /*01d0*/  IMAD.WIDE R6, R3, 0x8, R4 ;  /* 0x0000000803067825 */ /* 0x000fe200078e0204 */
[----:B------:R-:W4:Y:S04]  /*01e0*/  LDG.E.64 R16, desc[UR4][R4.64+-0x8] ;  /* 0xfffff80404107981 */ /* 0x000f28000c1e1b00 */
[----:B------:R-:W5:Y:S04]  /*01f0*/  LDG.E.64 R8, desc[UR4][R8.64] ;  /* 0x0000000408087981 */ /* 0x000f68000c1e1b00 */
[----:B------:R-:W5:Y:S04]  /*0200*/  LDG.E.64 R6, desc[UR4][R6.64] ;  /* 0x0000000406067981 */ /* 0x000f68000c1e1b00 */
[----:B------:R-:W2:Y:S01]  /*0210*/  LDG.E.64 R2, desc[UR4][R4.64] ;  /* 0x0000000404027981 */ /* 0x000ea2000c1e1b00 */
[----:B----4-:R-:W-:-:S02]  /*0220*/  DADD R14, R14, R16 ;  /* 0x000000000e0e7229 */ /* 0x010fc40000000010 */
[----:B-----5:R-:W-:Y:S02]  /*0230*/  DADD R10, R6, R8 ;  /* 0x00000000060a7229 */ /* 0x020fe40000000008 */
[----:B--2---:R-:W-:-:S08]  /*0240*/  DADD R12, R2, R2 ;  /* 0x00000000020c7229 */ /* 0x004fd00000000002 */
[----:B------:R-:W-:Y:S02]  /*0250*/  DADD R10, R10, -R12 ;  /* 0x000000000a0a7229 */ /* 0x000fe4000000080c */
[----:B------:R-:W-:-:S06]  /*0260*/  DADD R14, -R12, R14 ;  /* 0x000000000c0e7229 */ /* 0x000fcc000000010e */
[----:B------:R-:W-:Y:S01]  /*0270*/  DFMA R10, R10, UR6, R2 ;  /* 0x000000060a0a7c2b */ /* 0x000fe20008000002 */
[----:B---3--:R-:W-:-:S07]  /*0280*/  IMAD.WIDE R2, R0, 0x8, R18 ;  /* 0x0000000800027825 */ /* 0x008fce00078e0212 */
[----:B------:R-:W-:-:S07]  /*0290*/  DFMA R10, R14, UR6, R10 ;  /* 0x000000060e0a7c2b */ /* 0x000fce000800000a */
[----:B------:R-:W-:Y:S01]  /*02a0*/  STG.E.64 desc[UR4][R2.64], R10 ;  /* 0x0000000a02007986 */ /* 0x000fe2000c101b04 */
[----:B------:R-:W-:Y:S05]  /*02b0*/  EXIT ;  /* 0x000000000000794d */ /* 0x000fea0003800000 */
.L_x_1:
        /* <DEDUP_REMOVED lines=12> */
.L_x_4:


//--------------------- .text._Z15initialize_gridPdiii --------------------------
	.section	.text._Z15initialize_gridPdiii,"ax",@progbits
	.align	128
        .global         _Z15initialize_gridPdiii
        .type           _Z15initialize_gridPdiii,@function
        .size           _Z15initialize_gridPdiii,(.L_x_5 - _Z15initialize_gridPdiii)
        .other          _Z15initialize_gridPdiii,@"STO_CUDA_ENTRY STV_DEFAULT"
_Z15initialize_gridPdiii:
.text._Z15initialize_gridPdiii:
[----:B------:R-:W-:Y:S01]  /*0000*/  LDC R1, c[0x0][0x37c] ;  /* 0x0000df00ff017b82 */ /* 0x000fe20000000800 */
[----:B------:R-:W0:Y:S07]  /*0010*/  S2R R2, SR_TID.X ;  /* 0x0000000000027919 */ /* 0x000e2e0000002100 */
[----:B------:R-:W1:Y:S01]  /*0020*/  LDC R0, c[0x0][0x364] ;  /* 0x0000d900ff007b82 */ /* 0x000e620000000800 */
[----:B------:R-:W2:Y:S01]  /*0030*/  LDCU.64 UR6, c[0x0][0x388] ;  /* 0x00007100ff0677ac */ /* 0x000ea20008000a00 */
[----:B------:R-:W1:Y:S06]  /*0040*/  S2R R3, SR_TID.Y ;  /* 0x0000000000037919 */ /* 0x000e6c0000002200 */
[----:B------:R-:W0:Y:S08]  /*0050*/  S2UR UR5, SR_CTAID.X ;  /* 0x00000000000579c3 */ /* 0x000e300000002500 */
[----:B------:R-:W0:Y:S08]  /*0060*/  LDC R5, c[0x0][0x360] ;  /* 0x0000d800ff057b82 */ /* 0x000e300000000800 */
[----:B------:R-:W1:Y:S01]  /*0070*/  S2UR UR4, SR_CTAID.Y ;  /* 0x00000000000479c3 */ /* 0x000e620000002600 */
[----:B0-----:R-:W-:-:S05]  /*0080*/  IMAD R5, R5, UR5, R2 ;  /* 0x0000000505057c24 */ /* 0x001fca000f8e0202 */
[----:B--2---:R-:W-:Y:S01]  /*0090*/  ISETP.GE.AND P0, PT, R5, UR7, PT ;  /* 0x0000000705007c0c */ /* 0x004fe2000bf06270 */
[----:B-1----:R-:W-:-:S05]  /*00a0*/  IMAD R0, R0, UR4, R3 ;  /* 0x0000000400007c24 */ /* 0x002fca000f8e0203 */
[----:B------:R-:W-:-:S13]  /*00b0*/  ISETP.GE.OR P0, PT, R0, UR6, P0 ;  /* 0x0000000600007c0c */ /* 0x000fda0008706670 */
[----:B------:R-:W-:Y:S05]  /*00c0*/  @P0 EXIT ;  /* 0x000000000000094d */ /* 0x000fea0003800000 */
[----:B------:R-:W-:Y:S01]  /*00d0*/  LOP3.LUT R2, RZ, R5, RZ, 0x33, !PT ;  /* 0x00000005ff027212 */ /* 0x000fe200078e33ff */
[----:B------:R-:W0:Y:S01]  /*00e0*/  LDCU.64 UR4, c[0x0][0x358] ;  /* 0x00006b00ff0477ac */ /* 0x000e220008000a00 */
[----:B------:R-:W-:Y:S02]  /*00f0*/  IMAD R7, R0, UR7, R5 ;  /* 0x0000000700077c24 */ /* 0x000fe4000f8e0205 */
[----:B------:R-:W-:-:S04]  /*0100*/  IADD3 R3, PT, PT, R2, UR6, RZ ;  /* 0x0000000602037c10 */ /* 0x000fc8000fffe0ff */
[----:B------:R-:W-:-:S04]  /*0110*/  ISETP.NE.AND P0, PT, R0, R3, PT ;  /* 0x000000030000720c */ /* 0x000fc80003f05270 */
[----:B------:R-:W-:-:S13]  /*0120*/  ISETP.NE.AND P0, PT, R0, R5, P0 ;  /* 0x000000050000720c */ /* 0x000fda0000705270 */
[----:B------:R-:W1:Y:S01]  /*0130*/  @!P0 LDC.64 R2, c[0x0][0x380] ;  /* 0x0000e000ff028b82 */ /* 0x000e620000000a00 */
[----:B------:R-:W-:Y:S02]  /*0140*/  @!P0 MOV R4, 0x0 ;  /* 0x0000000000048802 */ /* 0x000fe40000000f00 */
[----:B------:R-:W-:Y:S01]  /*0150*/  @!P0 MOV R5, 0x40977000 ;  /* 0x4097700000058802 */ /* 0x000fe20000000f00 */
[----:B-1----:R-:W-:-:S05]  /*0160*/  @!P0 IMAD.WIDE R2, R7, 0x8, R2 ;  /* 0x0000000807028825 */ /* 0x002fca00078e0202 */
[----:B0-----:R0:W-:Y:S01]  /*0170*/  @!P0 STG.E.64 desc[UR4][R2.64], R4 ;  /* 0x0000000402008986 */ /* 0x0011e2000c101b04 */
[----:B------:R-:W-:Y:S05]  /*0180*/  @!P0 EXIT ;  /* 0x000000000000894d */ /* 0x000fea0003800000 */
[----:B0-----:R-:W0:Y:S02]  /*0190*/  LDC.64 R2, c[0x0][0x380] ;  /* 0x0000e000ff027b82 */ /* 0x001e240000000a00 */
[----:B0-----:R-:W-:-:S05]  /*01a0*/  IMAD.WIDE R2, R7, 0x8, R2 ;  /* 0x0000000807027825 */ /* 0x001fca00078e0202 */
[----:B------:R-:W-:Y:S01]  /*01b0*/  STG.E.64 desc[UR4][R2.64], RZ ;  /* 0x000000ff02007986 */ /* 0x000fe2000c101b04 */
[----:B------:R-:W-:Y:S05]  /*01c0*/  EXIT ;  /* 0x000000000000794d */ /* 0x000fea0003800000 */
.L_x_2:
        /* <DEDUP_REMOVED lines=11> */
.L_x_5:


//--------------------- .nv.shared.reserved.0     --------------------------
	.section	.nv.shared.reserved.0,"aw",@nobits
	.weak		__nv_reservedSMEM_offset_0_alias
	.size		__nv_reservedSMEM_offset_0_alias, 0, 64
	.other		__nv_reservedSMEM_offset_0_alias,@"STO_CUDA_RESERVED_SHARED STV_DEFAULT"
__nv_reservedSMEM_offset_0_alias:
	.zero		0
	.zero		64


//--------------------- .nv.constant0._Z25apply_boundary_conditionsPdii --------------------------
	.section	.nv.constant0._Z25apply_boundary_conditionsPdii,"a",@progbits
	.sectionflags	@""
	.align	4
.nv.constant0._Z25apply_boundary_conditionsPdii:
	.zero		912


//--------------------- .nv.constant0._Z19solve_heat_equationPdS_dii --------------------------
	.section	.nv.constant0._Z19solve_heat_equationPdS_dii,"a",@progbits
	.sectionflags	@""
	.align	4
.nv.constant0._Z19solve_heat_equationPdS_dii:
	.zero		928


//--------------------- .nv.constant0._Z15initialize_gridPdiii --------------------------
	.section	.nv.constant0._Z15initialize_gridPdiii,"a",@progbits
	.sectionflags	@""
	.align	4
.nv.constant0._Z15initialize_gridPdiii:
	.zero		916


//--------------------- SYMBOLS --------------------------

	.type		.nv.reservedSmem.offset0,@object
	.size		.nv.reservedSmem.offset0,0x4
